//
// Generated by NVIDIA NVVM Compiler
//
// Compiler Build ID: CL-36424714
// Cuda compilation tools, release 13.0, V13.0.88
// Based on NVVM 20.0.0
//

.version 9.0
.target sm_100
.address_size 64

	// .globl	_Z10DotProductPfS_S_i
// _ZZ10DotProductPfS_S_iE11shared_data has been demoted
// _ZZ9ReductionPfiE11shared_data has been demoted

.visible .entry _Z10DotProductPfS_S_i(
	.param .u64 .ptr .align 1 _Z10DotProductPfS_S_i_param_0,
	.param .u64 .ptr .align 1 _Z10DotProductPfS_S_i_param_1,
	.param .u64 .ptr .align 1 _Z10DotProductPfS_S_i_param_2,
	.param .u32 _Z10DotProductPfS_S_i_param_3
)
{
	.reg .pred 	%p<7>;
	.reg .b32 	%r<22>;
	.reg .b32 	%f<14>;
	.reg .b64 	%rd<12>;
	// demoted variable
	.shared .align 4 .b8 _ZZ10DotProductPfS_S_iE11shared_data[1024];
	ld.param.u64 	%rd3, [_Z10DotProductPfS_S_i_param_0];
	ld.param.u64 	%rd4, [_Z10DotProductPfS_S_i_param_1];
	ld.param.u64 	%rd5, [_Z10DotProductPfS_S_i_param_2];
	ld.param.u32 	%r11, [_Z10DotProductPfS_S_i_param_3];
	mov.u32 	%r1, %tid.x;
	mov.u32 	%r2, %ctaid.x;
	mov.u32 	%r3, %ntid.x;
	mad.lo.s32 	%r20, %r2, %r3, %r1;
	setp.ge.s32 	%p1, %r20, %r11;
	mov.f32 	%f13, 0f00000000;
	@%p1 bra 	$L__BB0_3;
	mov.u32 	%r12, %nctaid.x;
	mul.lo.s32 	%r5, %r3, %r12;
	cvta.to.global.u64 	%rd1, %rd3;
	cvta.to.global.u64 	%rd2, %rd4;
	mov.f32 	%f13, 0f00000000;
$L__BB0_2:
	mul.wide.s32 	%rd6, %r20, 4;
	add.s64 	%rd7, %rd1, %rd6;
	ld.global.f32 	%f6, [%rd7];
	add.s64 	%rd8, %rd2, %rd6;
	ld.global.f32 	%f7, [%rd8];
	fma.rn.f32 	%f13, %f6, %f7, %f13;
	add.s32 	%r20, %r20, %r5;
	setp.lt.s32 	%p2, %r20, %r11;
	@%p2 bra 	$L__BB0_2;
$L__BB0_3:
	shl.b32 	%r13, %r1, 2;
	mov.u32 	%r14, _ZZ10DotProductPfS_S_iE11shared_data;
	add.s32 	%r8, %r14, %r13;
	st.shared.f32 	[%r8], %f13;
	bar.sync 	0;
	setp.lt.u32 	%p3, %r3, 2;
	@%p3 bra 	$L__BB0_8;
	mov.b32 	%r21, 1;
$L__BB0_5:
	shl.b32 	%r10, %r21, 1;
	add.s32 	%r16, %r10, -1;
	and.b32  	%r17, %r16, %r1;
	setp.ne.s32 	%p4, %r17, 0;
	@%p4 bra 	$L__BB0_7;
	shl.b32 	%r18, %r21, 2;
	add.s32 	%r19, %r8, %r18;
	ld.shared.f32 	%f8, [%r19];
	ld.shared.f32 	%f9, [%r8];
	add.f32 	%f10, %f8, %f9;
	st.shared.f32 	[%r8], %f10;
$L__BB0_7:
	bar.sync 	0;
	setp.lt.u32 	%p5, %r10, %r3;
	mov.u32 	%r21, %r10;
	@%p5 bra 	$L__BB0_5;
$L__BB0_8:
	setp.ne.s32 	%p6, %r1, 0;
	@%p6 bra 	$L__BB0_10;
	ld.shared.f32 	%f11, [_ZZ10DotProductPfS_S_iE11shared_data];
	cvta.to.global.u64 	%rd9, %rd5;
	mul.wide.u32 	%rd10, %r2, 4;
	add.s64 	%rd11, %rd9, %rd10;
	st.global.f32 	[%rd11], %f11;
$L__BB0_10:
	ret;

}
	// .globl	_Z9ReductionPfi
.visible .entry _Z9ReductionPfi(
	.param .u64 .ptr .align 1 _Z9ReductionPfi_param_0,
	.param .u32 _Z9ReductionPfi_param_1
)
{
	.reg .pred 	%p<6>;
	.reg .b32 	%r<15>;
	.reg .b32 	%f<6>;
	.reg .b64 	%rd<5>;
	// demoted variable
	.shared .align 4 .b8 _ZZ9ReductionPfiE11shared_data[256];
	ld.param.u64 	%rd2, [_Z9ReductionPfi_param_0];
	ld.param.u32 	%r6, [_Z9ReductionPfi_param_1];
	cvta.to.global.u64 	%rd1, %rd2;
	mov.u32 	%r1, %tid.x;
	setp.ge.s32 	%p1, %r1, %r6;
	@%p1 bra 	$L__BB1_8;
	mul.wide.u32 	%rd3, %r1, 4;
	add.s64 	%rd4, %rd1, %rd3;
	ld.global.f32 	%f1, [%rd4];
	shl.b32 	%r7, %r1, 2;
	mov.u32 	%r8, _ZZ9ReductionPfiE11shared_data;
	add.s32 	%r2, %r8, %r7;
	st.shared.f32 	[%r2], %f1;
	bar.sync 	0;
	mov.u32 	%r3, %ntid.x;
	setp.lt.u32 	%p2, %r3, 2;
	@%p2 bra 	$L__BB1_6;
	mov.b32 	%r14, 1;
$L__BB1_3:
	shl.b32 	%r5, %r14, 1;
	add.s32 	%r10, %r5, -1;
	and.b32  	%r11, %r10, %r1;
	setp.ne.s32 	%p3, %r11, 0;
	@%p3 bra 	$L__BB1_5;
	shl.b32 	%r12, %r14, 2;
	add.s32 	%r13, %r2, %r12;
	ld.shared.f32 	%f2, [%r13];
	ld.shared.f32 	%f3, [%r2];
	add.f32 	%f4, %f2, %f3;
	st.shared.f32 	[%r2], %f4;
$L__BB1_5:
	bar.sync 	0;
	setp.lt.u32 	%p4, %r5, %r3;
	mov.u32 	%r14, %r5;
	@%p4 bra 	$L__BB1_3;
$L__BB1_6:
	setp.ne.s32 	%p5, %r1, 0;
	@%p5 bra 	$L__BB1_8;
	ld.shared.f32 	%f5, [_ZZ9ReductionPfiE11shared_data];
	st.global.f32 	[%rd1], %f5;
$L__BB1_8:
	ret;

}


// ===== COMPILED SASS (sm_100) =====

	.target	sm_100

	.elftype	@"ET_EXEC"


//--------------------- .note.nv.tkinfo           --------------------------
	.section	.note.nv.tkinfo,"",@"SHT_NOTE"
	.sectionflags	@"SHF_NOTE_NV_TKINFO"
	.tkinfo
        /*0018*/ 	.word	0x00000002
        /*0030*/ 	.string	""
        /*0030*/ 	.string	"ptxas"
        /*0030*/ 	.string	"Cuda compilation tools, release 13.0, V13.0.88"
        /*0030*/ 	.string	"Build cuda_13.0.r13.0/compiler.36424714_0"
        /*0030*/ 	.string	"-arch sm_100 -m 64 "



//--------------------- .note.nv.cuinfo           --------------------------
	.section	.note.nv.cuinfo,"",@"SHT_NOTE"
	.sectionflags	@"SHF_NOTE_NV_CUINFO"
        /*0018*/ 	.short	0x0002
        /*001a*/ 	.short	0x0064
        /*001c*/ 	.short	0x0082
	.zero		2


//--------------------- .nv.info                  --------------------------
	.section	.nv.info,"",@"SHT_CUDA_INFO"
	.align	4


	//----- nvinfo : EIATTR_REGCOUNT
	.align		4
        /*0000*/ 	.byte	0x04, 0x2f
        /*0002*/ 	.short	(.L_1 - .L_0)
	.align		4
.L_0:
        /*0004*/ 	.word	index@(_Z10DotProductPfS_S_i)
        /*0008*/ 	.word	0x00000010


	//----- nvinfo : EIATTR_FRAME_SIZE
	.align		4
.L_1:
        /*000c*/ 	.byte	0x04, 0x11
        /*000e*/ 	.short	(.L_3 - .L_2)
	.align		4
.L_2:
        /*0010*/ 	.word	index@(_Z10DotProductPfS_S_i)
        /*0014*/ 	.word	0x00000000


	//----- nvinfo : EIATTR_REGCOUNT
	.align		4
.L_3:
        /*0018*/ 	.byte	0x04, 0x2f
        /*001a*/ 	.short	(.L_5 - .L_4)
	.align		4
.L_4:
        /*001c*/ 	.word	index@(_Z9ReductionPfi)
        /*0020*/ 	.word	0x0000000a


	//----- nvinfo : EIATTR_FRAME_SIZE
	.align		4
.L_5:
        /*0024*/ 	.byte	0x04, 0x11
        /*0026*/ 	.short	(.L_7 - .L_6)
	.align		4
.L_6:
        /*0028*/ 	.word	index@(_Z9ReductionPfi)
        /*002c*/ 	.word	0x00000000


	//----- nvinfo : EIATTR_MIN_STACK_SIZE
	.align		4
.L_7:
        /*0030*/ 	.byte	0x04, 0x12
        /*0032*/ 	.short	(.L_9 - .L_8)
	.align		4
.L_8:
        /*0034*/ 	.word	index@(_Z9ReductionPfi)
        /*0038*/ 	.word	0x00000000


	//----- nvinfo : EIATTR_MIN_STACK_SIZE
	.align		4
.L_9:
        /*003c*/ 	.byte	0x04, 0x12
        /*003e*/ 	.short	(.L_11 - .L_10)
	.align		4
.L_10:
        /*0040*/ 	.word	index@(_Z10DotProductPfS_S_i)
        /*0044*/ 	.word	0x00000000
.L_11:


//--------------------- .nv.compat                --------------------------
	.section	.nv.compat,"",@"SHT_CUDA_COMPAT_INFO"
	.align	4
        /*0000*/ 	.byte	0x02, 0x09, 0x00, 0x00, 0x02, 0x02, 0x01, 0x00, 0x02, 0x05, 0x05, 0x00, 0x03, 0x07, 0x01, 0x01
        /*0010*/ 	.byte	0x02, 0x03, 0x00, 0x00, 0x02, 0x06, 0x01, 0x00, 0x04, 0x0b, 0x08, 0x00, 0x09, 0x00, 0x00, 0x00
        /*0020*/ 	.byte	0x00, 0x00, 0x00, 0x00


//--------------------- .nv.info._Z9ReductionPfi  --------------------------
	.section	.nv.info._Z9ReductionPfi,"",@"SHT_CUDA_INFO"
	.sectionflags	@""
	.align	4


	//----- nvinfo : EIATTR_CUDA_API_VERSION
	.align		4
        /*0000*/ 	.byte	0x04, 0x37
        /*0002*/ 	.short	(.L_13 - .L_12)
.L_12:
        /*0004*/ 	.word	0x00000082


	//----- nvinfo : EIATTR_KPARAM_INFO
	.align		4
.L_13:
        /*0008*/ 	.byte	0x04, 0x17
        /*000a*/ 	.short	(.L_15 - .L_14)
.L_14:
        /*000c*/ 	.word	0x00000000
        /*0010*/ 	.short	0x0001
        /*0012*/ 	.short	0x0008
        /*0014*/ 	.byte	0x00, 0xf0, 0x11, 0x00


	//----- nvinfo : EIATTR_KPARAM_INFO
	.align		4
.L_15:
        /*0018*/ 	.byte	0x04, 0x17
        /*001a*/ 	.short	(.L_17 - .L_16)
.L_16:
        /*001c*/ 	.word	0x00000000
        /*0020*/ 	.short	0x0000
        /*0022*/ 	.short	0x0000
        /*0024*/ 	.byte	0x00, 0xf5, 0x21, 0x00


	//----- nvinfo : EIATTR_SPARSE_MMA_MASK
	.align		4
.L_17:
        /*0028*/ 	.byte	0x03, 0x50
        /*002a*/ 	.short	0x0000


	//----- nvinfo : EIATTR_MAXREG_COUNT
	.align		4
        /*002c*/ 	.byte	0x03, 0x1b
        /*002e*/ 	.short	0x00ff


	//----- nvinfo : EIATTR_NUM_BARRIERS
	.align		4
        /*0030*/ 	.byte	0x02, 0x4c
        /*0032*/ 	.byte	0x01
	.zero		1


	//----- nvinfo : EIATTR_MERCURY_ISA_VERSION
	.align		4
        /*0034*/ 	.byte	0x03, 0x5f
        /*0036*/ 	.short	0x0101


	//----- nvinfo : EIATTR_VRC_CTA_INIT_COUNT
	.align		4
        /*0038*/ 	.byte	0x02, 0x4a
	.zero		1
	.zero		1


	//----- nvinfo : EIATTR_EXIT_INSTR_OFFSETS
	.align		4
        /*003c*/ 	.byte	0x04, 0x1c
        /*003e*/ 	.short	(.L_19 - .L_18)


	//   ....[0]....
.L_18:
        /*0040*/ 	.word	0x00000040


	//   ....[1]....
        /*0044*/ 	.word	0x00000200


	//   ....[2]....
        /*0048*/ 	.word	0x00000270


	//----- nvinfo : EIATTR_CBANK_PARAM_SIZE
	.align		4
.L_19:
        /*004c*/ 	.byte	0x03, 0x19
        /*004e*/ 	.short	0x000c


	//----- nvinfo : EIATTR_PARAM_CBANK
	.align		4
        /*0050*/ 	.byte	0x04, 0x0a
        /*0052*/ 	.short	(.L_21 - .L_20)
	.align		4
.L_20:
        /*0054*/ 	.word	index@(.nv.constant0._Z9ReductionPfi)
        /*0058*/ 	.short	0x0380
        /*005a*/ 	.short	0x000c


	//----- nvinfo : EIATTR_SW_WAR
	.align		4
.L_21:
        /*005c*/ 	.byte	0x04, 0x36
        /*005e*/ 	.short	(.L_23 - .L_22)
.L_22:
        /*0060*/ 	.word	0x00000008
.L_23:


//--------------------- .nv.info._Z10DotProductPfS_S_i --------------------------
	.section	.nv.info._Z10DotProductPfS_S_i,"",@"SHT_CUDA_INFO"
	.sectionflags	@""
	.align	4


	//----- nvinfo : EIATTR_CUDA_API_VERSION
	.align		4
        /*0000*/ 	.byte	0x04, 0x37
        /*0002*/ 	.short	(.L_25 - .L_24)
.L_24:
        /*0004*/ 	.word	0x00000082


	//----- nvinfo : EIATTR_KPARAM_INFO
	.align		4
.L_25:
        /*0008*/ 	.byte	0x04, 0x17
        /*000a*/ 	.short	(.L_27 - .L_26)
.L_26:
        /*000c*/ 	.word	0x00000000
        /*0010*/ 	.short	0x0003
        /*0012*/ 	.short	0x0018
        /*0014*/ 	.byte	0x00, 0xf0, 0x11, 0x00


	//----- nvinfo : EIATTR_KPARAM_INFO
	.align		4
.L_27:
        /*0018*/ 	.byte	0x04, 0x17
        /*001a*/ 	.short	(.L_29 - .L_28)
.L_28:
        /*001c*/ 	.word	0x00000000
        /*0020*/ 	.short	0x0002
        /*0022*/ 	.short	0x0010
        /*0024*/ 	.byte	0x00, 0xf5, 0x21, 0x00


	//----- nvinfo : EIATTR_KPARAM_INFO
	.align		4
.L_29:
        /*0028*/ 	.byte	0x04, 0x17
        /*002a*/ 	.short	(.L_31 - .L_30)
.L_30:
        /*002c*/ 	.word	0x00000000
        /*0030*/ 	.short	0x0001
        /*0032*/ 	.short	0x0008
        /*0034*/ 	.byte	0x00, 0xf5, 0x21, 0x00


	//----- nvinfo : EIATTR_KPARAM_INFO
	.align		4
.L_31:
        /*0038*/ 	.byte	0x04, 0x17
        /*003a*/ 	.short	(.L_33 - .L_32)
.L_32:
        /*003c*/ 	.word	0x00000000
        /*0040*/ 	.short	0x0000
        /*0042*/ 	.short	0x0000
        /*0044*/ 	.byte	0x00, 0xf5, 0x21, 0x00


	//----- nvinfo : EIATTR_SPARSE_MMA_MASK
	.align		4
.L_33:
        /*0048*/ 	.byte	0x03, 0x50
        /*004a*/ 	.short	0x0000


	//----- nvinfo : EIATTR_MAXREG_COUNT
	.align		4
        /*004c*/ 	.byte	0x03, 0x1b
        /*004e*/ 	.short	0x00ff


	//----- nvinfo : EIATTR_NUM_BARRIERS
	.align		4
        /*0050*/ 	.byte	0x02, 0x4c
        /*0052*/ 	.byte	0x01
	.zero		1


	//----- nvinfo : EIATTR_MERCURY_ISA_VERSION
	.align		4
        /*0054*/ 	.byte	0x03, 0x5f
        /*0056*/ 	.short	0x0101


	//----- nvinfo : EIATTR_VRC_CTA_INIT_COUNT
	.align		4
        /*0058*/ 	.byte	0x02, 0x4a
	.zero		1
	.zero		1


	//----- nvinfo : EIATTR_EXIT_INSTR_OFFSETS
	.align		4
        /*005c*/ 	.byte	0x04, 0x1c
        /*005e*/ 	.short	(.L_35 - .L_34)


	//   ....[0]....
.L_34:
        /*0060*/ 	.word	0x000002f0


	//   ....[1]....
        /*0064*/ 	.word	0x00000370


	//----- nvinfo : EIATTR_CRS_STACK_SIZE
	.align		4
.L_35:
        /*0068*/ 	.byte	0x04, 0x1e
        /*006a*/ 	.short	(.L_37 - .L_36)
.L_36:
        /*006c*/ 	.word	0x00000000


	//----- nvinfo : EIATTR_CBANK_PARAM_SIZE
	.align		4
.L_37:
        /*0070*/ 	.byte	0x03, 0x19
        /*0072*/ 	.short	0x001c


	//----- nvinfo : EIATTR_PARAM_CBANK
	.align		4
        /*0074*/ 	.byte	0x04, 0x0a
        /*0076*/ 	.short	(.L_39 - .L_38)
	.align		4
.L_38:
        /*0078*/ 	.word	index@(.nv.constant0._Z10DotProductPfS_S_i)
        /*007c*/ 	.short	0x0380
        /*007e*/ 	.short	0x001c


	//----- nvinfo : EIATTR_SW_WAR
	.align		4
.L_39:
        /*0080*/ 	.byte	0x04, 0x36
        /*0082*/ 	.short	(.L_41 - .L_40)
.L_40:
        /*0084*/ 	.word	0x00000008
.L_41:


//--------------------- .nv.callgraph             --------------------------
	.section	.nv.callgraph,"",@"SHT_CUDA_CALLGRAPH"
	.align	4
	.sectionentsize	8
	.align		4
        /*0000*/ 	.word	0x00000000
	.align		4
        /*0004*/ 	.word	0xffffffff
	.align		4
        /*0008*/ 	.word	0x00000000
	.align		4
        /*000c*/ 	.word	0xfffffffe
	.align		4
        /*0010*/ 	.word	0x00000000
	.align		4
        /*0014*/ 	.word	0xfffffffd
	.align		4
        /*0018*/ 	.word	0x00000000
	.align		4
        /*001c*/ 	.word	0xfffffffc


//--------------------- .text._Z9ReductionPfi     --------------------------
	.section	.text._Z9ReductionPfi,"ax",@progbits
	.align	128
        .global         _Z9ReductionPfi
        .type           _Z9ReductionPfi,@function
        .size           _Z9ReductionPfi,(.L_x_9 - _Z9ReductionPfi)
        .other          _Z9ReductionPfi,@"STO_CUDA_ENTRY STV_DEFAULT"
_Z9ReductionPfi:
.text._Z9ReductionPfi:
[----:B------:R-:W-:Y:S01]  /*0000*/  LDC R1, c[0x0][0x37c] ;  /* 0x0000df00ff017b82 */ /* 0x000fe20000000800 */
[----:B------:R-:W0:Y:S01]  /*0010*/  S2R R7, SR_TID.X ;  /* 0x0000000000077919 */ /* 0x000e220000002100 */
[----:B------:R-:W0:Y:S02]  /*0020*/  LDCU UR4, c[0x0][0x388] ;  /* 0x00007100ff0477ac */ /* 0x000e240008000800 */
[----:B0-----:R-:W-:-:S13]  /*0030*/  ISETP.GE.AND P0, PT, R7, UR4, PT ;  /* 0x0000000407007c0c */ /* 0x001fda000bf06270 */
[----:B------:R-:W-:Y:S05]  /*0040*/  @P0 EXIT ;  /* 0x000000000000094d */ /* 0x000fea0003800000 */
[----:B------:R-:W0:Y:S01]  /*0050*/  LDC.64 R2, c[0x0][0x380] ;  /* 0x0000e000ff027b82 */ /* 0x000e220000000a00 */
[----:B------:R-:W1:Y:S01]  /*0060*/  LDCU.64 UR6, c[0x0][0x358] ;  /* 0x00006b00ff0677ac */ /* 0x000e620008000a00 */
[----:B0-----:R-:W-:-:S06]  /*0070*/  IMAD.WIDE.U32 R2, R7, 0x4, R2 ;  /* 0x0000000407027825 */ /* 0x001fcc00078e0002 */
[----:B-1----:R-:W2:Y:S01]  /*0080*/  LDG.E R2, desc[UR6][R2.64] ;  /* 0x0000000602027981 */ /* 0x002ea2000c1e1900 */
[----:B------:R-:W0:Y:S01]  /*0090*/  S2UR UR5, SR_CgaCtaId ;  /* 0x00000000000579c3 */ /* 0x000e220000008800 */
[----:B------:R-:W-:Y:S01]  /*00a0*/  UMOV UR4, 0x400 ;  /* 0x0000040000047882 */ /* 0x000fe20000000000 */
[----:B------:R-:W1:Y:S01]  /*00b0*/  LDCU UR8, c[0x0][0x360] ;  /* 0x00006c00ff0877ac */ /* 0x000e620008000800 */
[----:B------:R-:W-:Y:S01]  /*00c0*/  ISETP.NE.AND P0, PT, R7, RZ, PT ;  /* 0x000000ff0700720c */ /* 0x000fe20003f05270 */
[----:B-1----:R-:W-:Y:S02]  /*00d0*/  UISETP.GE.U32.AND UP0, UPT, UR8, 0x2, UPT ;  /* 0x000000020800788c */ /* 0x002fe4000bf06070 */
[----:B0-----:R-:W-:-:S06]  /*00e0*/  ULEA UR4, UR5, UR4, 0x18 ;  /* 0x0000000405047291 */ /* 0x001fcc000f8ec0ff */
[----:B------:R-:W-:-:S05]  /*00f0*/  LEA R5, R7, UR4, 0x2 ;  /* 0x0000000407057c11 */ /* 0x000fca000f8e10ff */
[----:B--2---:R0:W-:Y:S01]  /*0100*/  STS [R5], R2 ;  /* 0x0000000205007388 */ /* 0x0041e20000000800 */
[----:B------:R-:W-:Y:S06]  /*0110*/  BAR.SYNC.DEFER_BLOCKING 0x0 ;  /* 0x0000000000007b1d */ /* 0x000fec0000010000 */
[----:B------:R-:W-:Y:S05]  /*0120*/  BRA.U !UP0, `(.L_x_0) ;  /* 0x0000000108347547 */ /* 0x000fea000b800000 */
[----:B------:R-:W-:-:S07]  /*0130*/  IMAD.MOV.U32 R0, RZ, RZ, 0x1 ;  /* 0x00000001ff007424 */ /* 0x000fce00078e00ff */
.L_x_1:
[----:B------:R-:W-:-:S05]  /*0140*/  IMAD.SHL.U32 R6, R0, 0x2, RZ ;  /* 0x0000000200067824 */ /* 0x000fca00078e00ff */
[----:B0-----:R-:W-:-:S04]  /*0150*/  IADD3 R2, PT, PT, R6, -0x1, RZ ;  /* 0xffffffff06027810 */ /* 0x001fc80007ffe0ff */
[----:B------:R-:W-:-:S13]  /*0160*/  LOP3.LUT P1, RZ, R2, R7, RZ, 0xc0, !PT ;  /* 0x0000000702ff7212 */ /* 0x000fda000782c0ff */
[----:B------:R-:W-:Y:S01]  /*0170*/  @!P1 IMAD R2, R0, 0x4, R5 ;  /* 0x0000000400029824 */ /* 0x000fe200078e0205 */
[----:B------:R-:W-:Y:S01]  /*0180*/  @!P1 LDS R3, [R5] ;  /* 0x0000000005039984 */ /* 0x000fe20000000800 */
[----:B------:R-:W-:-:S04]  /*0190*/  MOV R0, R6 ;  /* 0x0000000600007202 */ /* 0x000fc80000000f00 */
[----:B------:R-:W0:Y:S02]  /*01a0*/  @!P1 LDS R2, [R2] ;  /* 0x0000000002029984 */ /* 0x000e240000000800 */
[----:B0-----:R-:W-:-:S05]  /*01b0*/  @!P1 FADD R4, R2, R3 ;  /* 0x0000000302049221 */ /* 0x001fca0000000000 */
[----:B------:R1:W-:Y:S01]  /*01c0*/  @!P1 STS [R5], R4 ;  /* 0x0000000405009388 */ /* 0x0003e20000000800 */
[----:B------:R-:W-:Y:S01]  /*01d0*/  BAR.SYNC.DEFER_BLOCKING 0x0 ;  /* 0x0000000000007b1d */ /* 0x000fe20000010000 */
[----:B------:R-:W-:-:S13]  /*01e0*/  ISETP.GE.U32.AND P1, PT, R6, UR8, PT ;  /* 0x0000000806007c0c */ /* 0x000fda000bf26070 */
[----:B-1----:R-:W-:Y:S05]  /*01f0*/  @!P1 BRA `(.L_x_1) ;  /* 0xfffffffc00d09947 */ /* 0x002fea000383ffff */
.L_x_0:
[----:B------:R-:W-:Y:S05]  /*0200*/  @P0 EXIT ;  /* 0x000000000000094d */ /* 0x000fea0003800000 */
[----:B------:R-:W1:Y:S01]  /*0210*/  S2UR UR5, SR_CgaCtaId ;  /* 0x00000000000579c3 */ /* 0x000e620000008800 */
[----:B------:R-:W-:-:S07]  /*0220*/  UMOV UR4, 0x400 ;  /* 0x0000040000047882 */ /* 0x000fce0000000000 */
[----:B0-----:R-:W0:Y:S01]  /*0230*/  LDC.64 R2, c[0x0][0x380] ;  /* 0x0000e000ff027b82 */ /* 0x001e220000000a00 */
[----:B-1----:R-:W-:-:S09]  /*0240*/  ULEA UR4, UR5, UR4, 0x18 ;  /* 0x0000000405047291 */ /* 0x002fd2000f8ec0ff */
[----:B------:R-:W0:Y:S04]  /*0250*/  LDS R5, [UR4] ;  /* 0x00000004ff057984 */ /* 0x000e280008000800 */
[----:B0-----:R-:W-:Y:S01]  /*0260*/  STG.E desc[UR6][R2.64], R5 ;  /* 0x0000000502007986 */ /* 0x001fe2000c101906 */
[----:B------:R-:W-:Y:S05]  /*0270*/  EXIT ;  /* 0x000000000000794d */ /* 0x000fea0003800000 */
.L_x_2:
[----:B------:R-:W-:-:S00]  /*0280*/  BRA `(.L_x_2) ;  /* 0xfffffffc00fc7947 */ /* 0x000fc0000383ffff */
[----:B------:R-:W-:-:S00]  /*0290*/  NOP ;  /* 0x0000000000007918 */ /* 0x000fc00000000000 */
        /* <DEDUP_REMOVED lines=14> */
.L_x_9:


//--------------------- .text._Z10DotProductPfS_S_i --------------------------
	.section	.text._Z10DotProductPfS_S_i,"ax",@progbits
	.align	128
        .global         _Z10DotProductPfS_S_i
        .type           _Z10DotProductPfS_S_i,@function
        .size           _Z10DotProductPfS_S_i,(.L_x_10 - _Z10DotProductPfS_S_i)
        .other          _Z10DotProductPfS_S_i,@"STO_CUDA_ENTRY STV_DEFAULT"
_Z10DotProductPfS_S_i:
.text._Z10DotProductPfS_S_i:
[----:B------:R-:W-:Y:S01]  /*0000*/  LDC R1, c[0x0][0x37c] ;  /* 0x0000df00ff017b82 */ /* 0x000fe20000000800 */
[----:B------:R-:W0:Y:S01]  /*0010*/  S2R R13, SR_TID.X ;  /* 0x00000000000d7919 */ /* 0x000e220000002100 */
[----:B------:R-:W0:Y:S01]  /*0020*/  LDCU UR8, c[0x0][0x360] ;  /* 0x00006c00ff0877ac */ /* 0x000e220008000800 */
[----:B------:R-:W-:Y:S01]  /*0030*/  BSSY.RECONVERGENT B0, `(.L_x_3) ;  /* 0x0000015000007945 */ /* 0x000fe20003800200 */
[----:B------:R-:W-:Y:S01]  /*0040*/  HFMA2 R10, -RZ, RZ, 0, 0 ;  /* 0x00000000ff0a7431 */ /* 0x000fe200000001ff */
[----:B------:R-:W0:Y:S01]  /*0050*/  S2R R12, SR_CTAID.X ;  /* 0x00000000000c7919 */ /* 0x000e220000002500 */
[----:B------:R-:W1:Y:S01]  /*0060*/  LDCU UR4, c[0x0][0x398] ;  /* 0x00007300ff0477ac */ /* 0x000e620008000800 */
[----:B------:R-:W2:Y:S01]  /*0070*/  LDCU.64 UR6, c[0x0][0x358] ;  /* 0x00006b00ff0677ac */ /* 0x000ea20008000a00 */
[----:B0-----:R-:W-:-:S05]  /*0080*/  IMAD R0, R12, UR8, R13 ;  /* 0x000000080c007c24 */ /* 0x001fca000f8e020d */
[----:B-1----:R-:W-:-:S13]  /*0090*/  ISETP.GE.AND P0, PT, R0, UR4, PT ;  /* 0x0000000400007c0c */ /* 0x002fda000bf06270 */
[----:B--2---:R-:W-:Y:S05]  /*00a0*/  @P0 BRA `(.L_x_4) ;  /* 0x0000000000340947 */ /* 0x004fea0003800000 */
[----:B------:R-:W0:Y:S01]  /*00b0*/  LDC R11, c[0x0][0x370] ;  /* 0x0000dc00ff0b7b82 */ /* 0x000e220000000800 */
[----:B------:R-:W-:-:S07]  /*00c0*/  IMAD.MOV.U32 R10, RZ, RZ, RZ ;  /* 0x000000ffff0a7224 */ /* 0x000fce00078e00ff */
[----:B------:R-:W1:Y:S08]  /*00d0*/  LDC.64 R6, c[0x0][0x380] ;  /* 0x0000e000ff067b82 */ /* 0x000e700000000a00 */
[----:B------:R-:W2:Y:S01]  /*00e0*/  LDC.64 R8, c[0x0][0x388] ;  /* 0x0000e200ff087b82 */ /* 0x000ea20000000a00 */
[----:B0-----:R-:W-:-:S07]  /*00f0*/  IMAD R11, R11, UR8, RZ ;  /* 0x000000080b0b7c24 */ /* 0x001fce000f8e02ff */
.L_x_5:
[----:B-1----:R-:W-:-:S04]  /*0100*/  IMAD.WIDE R2, R0, 0x4, R6 ;  /* 0x0000000400027825 */ /* 0x002fc800078e0206 */
[----:B--2---:R-:W-:Y:S02]  /*0110*/  IMAD.WIDE R4, R0, 0x4, R8 ;  /* 0x0000000400047825 */ /* 0x004fe400078e0208 */
[----:B------:R-:W2:Y:S04]  /*0120*/  LDG.E R3, desc[UR6][R2.64] ;  /* 0x0000000602037981 */ /* 0x000ea8000c1e1900 */
[----:B------:R-:W2:Y:S01]  /*0130*/  LDG.E R4, desc[UR6][R4.64] ;  /* 0x0000000604047981 */ /* 0x000ea2000c1e1900 */
[----:B------:R-:W-:-:S04]  /*0140*/  IADD3 R0, PT, PT, R11, R0, RZ ;  /* 0x000000000b007210 */ /* 0x000fc80007ffe0ff */
[----:B------:R-:W-:Y:S01]  /*0150*/  ISETP.GE.AND P0, PT, R0, UR4, PT ;  /* 0x0000000400007c0c */ /* 0x000fe2000bf06270 */
[----:B--2---:R-:W-:-:S12]  /*0160*/  FFMA R10, R3, R4, R10 ;  /* 0x00000004030a7223 */ /* 0x004fd8000000000a */
[----:B------:R-:W-:Y:S05]  /*0170*/  @!P0 BRA `(.L_x_5) ;  /* 0xfffffffc00e08947 */ /* 0x000fea000383ffff */
.L_x_4:
[----:B------:R-:W-:Y:S05]  /*0180*/  BSYNC.RECONVERGENT B0 ;  /* 0x0000000000007941 */ /* 0x000fea0003800200 */
.L_x_3:
[----:B------:R-:W0:Y:S01]  /*0190*/  S2UR UR5, SR_CgaCtaId ;  /* 0x00000000000579c3 */ /* 0x000e220000008800 */
[----:B------:R-:W-:Y:S01]  /*01a0*/  UMOV UR4, 0x400 ;  /* 0x0000040000047882 */ /* 0x000fe20000000000 */
[----:B------:R-:W-:Y:S01]  /*01b0*/  UISETP.GE.U32.AND UP0, UPT, UR8, 0x2, UPT ;  /* 0x000000020800788c */ /* 0x000fe2000bf06070 */
[----:B------:R-:W-:Y:S01]  /*01c0*/  ISETP.NE.AND P0, PT, R13, RZ, PT ;  /* 0x000000ff0d00720c */ /* 0x000fe20003f05270 */
[----:B0-----:R-:W-:-:S06]  /*01d0*/  ULEA UR4, UR5, UR4, 0x18 ;  /* 0x0000000405047291 */ /* 0x001fcc000f8ec0ff */
[----:B------:R-:W-:-:S05]  /*01e0*/  LEA R3, R13, UR4, 0x2 ;  /* 0x000000040d037c11 */ /* 0x000fca000f8e10ff */
[----:B------:R0:W-:Y:S01]  /*01f0*/  STS [R3], R10 ;  /* 0x0000000a03007388 */ /* 0x0001e20000000800 */
[----:B------:R-:W-:Y:S06]  /*0200*/  BAR.SYNC.DEFER_BLOCKING 0x0 ;  /* 0x0000000000007b1d */ /* 0x000fec0000010000 */
[----:B------:R-:W-:Y:S05]  /*0210*/  BRA.U !UP0, `(.L_x_6) ;  /* 0x0000000108347547 */ /* 0x000fea000b800000 */
[----:B------:R-:W-:-:S07]  /*0220*/  IMAD.MOV.U32 R0, RZ, RZ, 0x1 ;  /* 0x00000001ff007424 */ /* 0x000fce00078e00ff */
.L_x_7:
[----:B------:R-:W-:-:S05]  /*0230*/  SHF.L.U32 R6, R0, 0x1, RZ ;  /* 0x0000000100067819 */ /* 0x000fca00000006ff */
[----:B------:R-:W-:-:S05]  /*0240*/  VIADD R2, R6, 0xffffffff ;  /* 0xffffffff06027836 */ /* 0x000fca0000000000 */
[----:B------:R-:W-:-:S13]  /*0250*/  LOP3.LUT P1, RZ, R2, R13, RZ, 0xc0, !PT ;  /* 0x0000000d02ff7212 */ /* 0x000fda000782c0ff */
[----:B------:R-:W-:Y:S01]  /*0260*/  @!P1 LEA R2, R0, R3, 0x2 ;  /* 0x0000000300029211 */ /* 0x000fe200078e10ff */
[----:B------:R-:W-:Y:S01]  /*0270*/  @!P1 LDS R5, [R3] ;  /* 0x0000000003059984 */ /* 0x000fe20000000800 */
[----:B------:R-:W-:-:S04]  /*0280*/  MOV R0, R6 ;  /* 0x0000000600007202 */ /* 0x000fc80000000f00 */
[----:B------:R-:W1:Y:S02]  /*0290*/  @!P1 LDS R2, [R2] ;  /* 0x0000000002029984 */ /* 0x000e640000000800 */
[----:B-1----:R-:W-:-:S05]  /*02a0*/  @!P1 FADD R4, R2, R5 ;  /* 0x0000000502049221 */ /* 0x002fca0000000000 */
[----:B------:R1:W-:Y:S01]  /*02b0*/  @!P1 STS [R3], R4 ;  /* 0x0000000403009388 */ /* 0x0003e20000000800 */
[----:B------:R-:W-:Y:S01]  /*02c0*/  BAR.SYNC.DEFER_BLOCKING 0x0 ;  /* 0x0000000000007b1d */ /* 0x000fe20000010000 */
[----:B------:R-:W-:-:S13]  /*02d0*/  ISETP.GE.U32.AND P1, PT, R6, UR8, PT ;  /* 0x0000000806007c0c */ /* 0x000fda000bf26070 */
[----:B-1----:R-:W-:Y:S05]  /*02e0*/  @!P1 BRA `(.L_x_7) ;  /* 0xfffffffc00d09947 */ /* 0x002fea000383ffff */
.L_x_6:
[----:B------:R-:W-:Y:S05]  /*02f0*/  @P0 EXIT ;  /* 0x000000000000094d */ /* 0x000fea0003800000 */
[----:B------:R-:W1:Y:S01]  /*0300*/  S2UR UR5, SR_CgaCtaId ;  /* 0x00000000000579c3 */ /* 0x000e620000008800 */
[----:B------:R-:W-:-:S07]  /*0310*/  UMOV UR4, 0x400 ;  /* 0x0000040000047882 */ /* 0x000fce0000000000 */
[----:B0-----:R-:W0:Y:S01]  /*0320*/  LDC.64 R2, c[0x0][0x390] ;  /* 0x0000e400ff027b82 */ /* 0x001e220000000a00 */
[----:B-1----:R-:W-:Y:S01]  /*0330*/  ULEA UR4, UR5, UR4, 0x18 ;  /* 0x0000000405047291 */ /* 0x002fe2000f8ec0ff */
[----:B0-----:R-:W-:-:S08]  /*0340*/  IMAD.WIDE.U32 R2, R12, 0x4, R2 ;  /* 0x000000040c027825 */ /* 0x001fd000078e0002 */
[----:B------:R-:W0:Y:S04]  /*0350*/  LDS R5, [UR4] ;  /* 0x00000004ff057984 */ /* 0x000e280008000800 */
[----:B0-----:R-:W-:Y:S01]  /*0360*/  STG.E desc[UR6][R2.64], R5 ;  /* 0x0000000502007986 */ /* 0x001fe2000c101906 */
[----:B------:R-:W-:Y:S05]  /*0370*/  EXIT ;  /* 0x000000000000794d */ /* 0x000fea0003800000 */
.L_x_8:
        /* <DEDUP_REMOVED lines=16> */
.L_x_10:


//--------------------- .nv.shared._Z9ReductionPfi --------------------------
	.section	.nv.shared._Z9ReductionPfi,"aw",@nobits
	.sectionflags	@""
	.align	4
.nv.shared._Z9ReductionPfi:
	.zero		1280


//--------------------- .nv.shared.reserved.0     --------------------------
	.section	.nv.shared.reserved.0,"aw",@nobits
	.weak		__nv_reservedSMEM_offset_0_alias
	.size		__nv_reservedSMEM_offset_0_alias, 0, 64
	.other		__nv_reservedSMEM_offset_0_alias,@"STO_CUDA_RESERVED_SHARED STV_DEFAULT"
__nv_reservedSMEM_offset_0_alias:
	.zero		0
	.zero		64


//--------------------- .nv.shared._Z10DotProductPfS_S_i --------------------------
	.section	.nv.shared._Z10DotProductPfS_S_i,"aw",@nobits
	.sectionflags	@""
	.align	4
.nv.shared._Z10DotProductPfS_S_i:
	.zero		2048


//--------------------- .nv.constant0._Z9ReductionPfi --------------------------
	.section	.nv.constant0._Z9ReductionPfi,"a",@progbits
	.sectionflags	@""
	.align	4
.nv.constant0._Z9ReductionPfi:
	.zero		908


//--------------------- .nv.constant0._Z10DotProductPfS_S_i --------------------------
	.section	.nv.constant0._Z10DotProductPfS_S_i,"a",@progbits
	.sectionflags	@""
	.align	4
.nv.constant0._Z10DotProductPfS_S_i:
	.zero		924


//--------------------- SYMBOLS --------------------------

	.type		.nv.reservedSmem.offset0,@object
	.size		.nv.reservedSmem.offset0,0x4
	.type		.nv.reservedSmem.cap,@object
	.size		.nv.reservedSmem.cap,0x4
